//
// Generated by NVIDIA NVVM Compiler
//
// Compiler Build ID: CL-36424714
// Cuda compilation tools, release 13.0, V13.0.88
// Based on NVVM 20.0.0
//

.version 9.0
.target sm_100
.address_size 64

	// .globl	_Z2mmPfS_S_i

.visible .entry _Z2mmPfS_S_i(
	.param .u64 .ptr .align 1 _Z2mmPfS_S_i_param_0,
	.param .u64 .ptr .align 1 _Z2mmPfS_S_i_param_1,
	.param .u64 .ptr .align 1 _Z2mmPfS_S_i_param_2,
	.param .u32 _Z2mmPfS_S_i_param_3
)
{
	.reg .pred 	%p<5>;
	.reg .b32 	%r<26>;
	.reg .b32 	%f<28>;
	.reg .b64 	%rd<15>;

	ld.param.u64 	%rd5, [_Z2mmPfS_S_i_param_0];
	ld.param.u64 	%rd6, [_Z2mmPfS_S_i_param_1];
	ld.param.u64 	%rd7, [_Z2mmPfS_S_i_param_2];
	mov.u32 	%r1, %ntid.x;
	mov.u32 	%r15, %ctaid.x;
	mov.u32 	%r16, %tid.x;
	mad.lo.s32 	%r21, %r1, %r15, %r16;
	setp.gt.s32 	%p1, %r21, 999;
	@%p1 bra 	$L__BB0_7;
	cvta.to.global.u64 	%rd8, %rd5;
	add.s64 	%rd1, %rd8, 16;
	cvta.to.global.u64 	%rd9, %rd6;
	add.s64 	%rd2, %rd9, 16000;
	mov.u32 	%r17, %nctaid.x;
	mul.lo.s32 	%r3, %r17, %r1;
	cvta.to.global.u64 	%rd3, %rd7;
$L__BB0_2:
	mul.lo.s32 	%r5, %r21, 1000;
	mov.b32 	%r22, 0;
$L__BB0_3:
	add.s32 	%r20, %r22, %r5;
	mul.wide.s32 	%rd10, %r20, 4;
	add.s64 	%rd4, %rd3, %rd10;
	ld.global.f32 	%f27, [%rd4];
	mov.b32 	%r25, 0;
	mov.u32 	%r23, %r21;
	mov.u32 	%r24, %r5;
$L__BB0_4:
	mul.wide.s32 	%rd11, %r24, 4;
	add.s64 	%rd12, %rd1, %rd11;
	mul.wide.s32 	%rd13, %r23, 4;
	add.s64 	%rd14, %rd2, %rd13;
	ld.global.f32 	%f4, [%rd12+-16];
	ld.global.f32 	%f5, [%rd14+-16000];
	fma.rn.f32 	%f6, %f4, %f5, %f27;
	st.global.f32 	[%rd4], %f6;
	ld.global.f32 	%f7, [%rd12+-12];
	ld.global.f32 	%f8, [%rd14+-12000];
	fma.rn.f32 	%f9, %f7, %f8, %f6;
	st.global.f32 	[%rd4], %f9;
	ld.global.f32 	%f10, [%rd12+-8];
	ld.global.f32 	%f11, [%rd14+-8000];
	fma.rn.f32 	%f12, %f10, %f11, %f9;
	st.global.f32 	[%rd4], %f12;
	ld.global.f32 	%f13, [%rd12+-4];
	ld.global.f32 	%f14, [%rd14+-4000];
	fma.rn.f32 	%f15, %f13, %f14, %f12;
	st.global.f32 	[%rd4], %f15;
	ld.global.f32 	%f16, [%rd12];
	ld.global.f32 	%f17, [%rd14];
	fma.rn.f32 	%f18, %f16, %f17, %f15;
	st.global.f32 	[%rd4], %f18;
	ld.global.f32 	%f19, [%rd12+4];
	ld.global.f32 	%f20, [%rd14+4000];
	fma.rn.f32 	%f21, %f19, %f20, %f18;
	st.global.f32 	[%rd4], %f21;
	ld.global.f32 	%f22, [%rd12+8];
	ld.global.f32 	%f23, [%rd14+8000];
	fma.rn.f32 	%f24, %f22, %f23, %f21;
	st.global.f32 	[%rd4], %f24;
	ld.global.f32 	%f25, [%rd12+12];
	ld.global.f32 	%f26, [%rd14+12000];
	fma.rn.f32 	%f27, %f25, %f26, %f24;
	st.global.f32 	[%rd4], %f27;
	add.s32 	%r25, %r25, 8;
	add.s32 	%r24, %r24, 8;
	add.s32 	%r23, %r23, 8000;
	setp.ne.s32 	%p2, %r25, 1000;
	@%p2 bra 	$L__BB0_4;
	add.s32 	%r22, %r22, 1;
	setp.ne.s32 	%p3, %r22, 1000;
	@%p3 bra 	$L__BB0_3;
	add.s32 	%r21, %r21, %r3;
	setp.lt.s32 	%p4, %r21, 1000;
	@%p4 bra 	$L__BB0_2;
$L__BB0_7:
	ret;

}


// ===== COMPILED SASS (sm_100) =====

	.target	sm_100

	.elftype	@"ET_EXEC"


//--------------------- .note.nv.tkinfo           --------------------------
	.section	.note.nv.tkinfo,"",@"SHT_NOTE"
	.sectionflags	@"SHF_NOTE_NV_TKINFO"
	.tkinfo
        /*0018*/ 	.word	0x00000002
        /*0030*/ 	.string	""
        /*0030*/ 	.string	"ptxas"
        /*0030*/ 	.string	"Cuda compilation tools, release 13.0, V13.0.88"
        /*0030*/ 	.string	"Build cuda_13.0.r13.0/compiler.36424714_0"
        /*0030*/ 	.string	"-arch sm_100 -m 64 "



//--------------------- .note.nv.cuinfo           --------------------------
	.section	.note.nv.cuinfo,"",@"SHT_NOTE"
	.sectionflags	@"SHF_NOTE_NV_CUINFO"
        /*0018*/ 	.short	0x0002
        /*001a*/ 	.short	0x0064
        /*001c*/ 	.short	0x0082
	.zero		2


//--------------------- .nv.info                  --------------------------
	.section	.nv.info,"",@"SHT_CUDA_INFO"
	.align	4


	//----- nvinfo : EIATTR_REGCOUNT
	.align		4
        /*0000*/ 	.byte	0x04, 0x2f
        /*0002*/ 	.short	(.L_1 - .L_0)
	.align		4
.L_0:
        /*0004*/ 	.word	index@(_Z2mmPfS_S_i)
        /*0008*/ 	.word	0x00000020


	//----- nvinfo : EIATTR_FRAME_SIZE
	.align		4
.L_1:
        /*000c*/ 	.byte	0x04, 0x11
        /*000e*/ 	.short	(.L_3 - .L_2)
	.align		4
.L_2:
        /*0010*/ 	.word	index@(_Z2mmPfS_S_i)
        /*0014*/ 	.word	0x00000000


	//----- nvinfo : EIATTR_MIN_STACK_SIZE
	.align		4
.L_3:
        /*0018*/ 	.byte	0x04, 0x12
        /*001a*/ 	.short	(.L_5 - .L_4)
	.align		4
.L_4:
        /*001c*/ 	.word	index@(_Z2mmPfS_S_i)
        /*0020*/ 	.word	0x00000000
.L_5:


//--------------------- .nv.compat                --------------------------
	.section	.nv.compat,"",@"SHT_CUDA_COMPAT_INFO"
	.align	4
        /*0000*/ 	.byte	0x02, 0x09, 0x00, 0x00, 0x02, 0x02, 0x01, 0x00, 0x02, 0x05, 0x05, 0x00, 0x03, 0x07, 0x01, 0x01
        /*0010*/ 	.byte	0x02, 0x03, 0x00, 0x00, 0x02, 0x06, 0x01, 0x00, 0x04, 0x0b, 0x08, 0x00, 0x09, 0x00, 0x00, 0x00
        /*0020*/ 	.byte	0x00, 0x00, 0x00, 0x00


//--------------------- .nv.info._Z2mmPfS_S_i     --------------------------
	.section	.nv.info._Z2mmPfS_S_i,"",@"SHT_CUDA_INFO"
	.sectionflags	@""
	.align	4


	//----- nvinfo : EIATTR_CUDA_API_VERSION
	.align		4
        /*0000*/ 	.byte	0x04, 0x37
        /*0002*/ 	.short	(.L_7 - .L_6)
.L_6:
        /*0004*/ 	.word	0x00000082


	//----- nvinfo : EIATTR_KPARAM_INFO
	.align		4
.L_7:
        /*0008*/ 	.byte	0x04, 0x17
        /*000a*/ 	.short	(.L_9 - .L_8)
.L_8:
        /*000c*/ 	.word	0x00000000
        /*0010*/ 	.short	0x0003
        /*0012*/ 	.short	0x0018
        /*0014*/ 	.byte	0x00, 0xf0, 0x11, 0x00


	//----- nvinfo : EIATTR_KPARAM_INFO
	.align		4
.L_9:
        /*0018*/ 	.byte	0x04, 0x17
        /*001a*/ 	.short	(.L_11 - .L_10)
.L_10:
        /*001c*/ 	.word	0x00000000
        /*0020*/ 	.short	0x0002
        /*0022*/ 	.short	0x0010
        /*0024*/ 	.byte	0x00, 0xf5, 0x21, 0x00


	//----- nvinfo : EIATTR_KPARAM_INFO
	.align		4
.L_11:
        /*0028*/ 	.byte	0x04, 0x17
        /*002a*/ 	.short	(.L_13 - .L_12)
.L_12:
        /*002c*/ 	.word	0x00000000
        /*0030*/ 	.short	0x0001
        /*0032*/ 	.short	0x0008
        /*0034*/ 	.byte	0x00, 0xf5, 0x21, 0x00


	//----- nvinfo : EIATTR_KPARAM_INFO
	.align		4
.L_13:
        /*0038*/ 	.byte	0x04, 0x17
        /*003a*/ 	.short	(.L_15 - .L_14)
.L_14:
        /*003c*/ 	.word	0x00000000
        /*0040*/ 	.short	0x0000
        /*0042*/ 	.short	0x0000
        /*0044*/ 	.byte	0x00, 0xf5, 0x21, 0x00


	//----- nvinfo : EIATTR_SPARSE_MMA_MASK
	.align		4
.L_15:
        /*0048*/ 	.byte	0x03, 0x50
        /*004a*/ 	.short	0x0000


	//----- nvinfo : EIATTR_MAXREG_COUNT
	.align		4
        /*004c*/ 	.byte	0x03, 0x1b
        /*004e*/ 	.short	0x00ff


	//----- nvinfo : EIATTR_MERCURY_ISA_VERSION
	.align		4
        /*0050*/ 	.byte	0x03, 0x5f
        /*0052*/ 	.short	0x0101


	//----- nvinfo : EIATTR_VRC_CTA_INIT_COUNT
	.align		4
        /*0054*/ 	.byte	0x02, 0x4a
	.zero		1
	.zero		1


	//----- nvinfo : EIATTR_EXIT_INSTR_OFFSETS
	.align		4
        /*0058*/ 	.byte	0x04, 0x1c
        /*005a*/ 	.short	(.L_17 - .L_16)


	//   ....[0]....
.L_16:
        /*005c*/ 	.word	0x00000060


	//   ....[1]....
        /*0060*/ 	.word	0x00000d90


	//----- nvinfo : EIATTR_CRS_STACK_SIZE
	.align		4
.L_17:
        /*0064*/ 	.byte	0x04, 0x1e
        /*0066*/ 	.short	(.L_19 - .L_18)
.L_18:
        /*0068*/ 	.word	0x00000000


	//----- nvinfo : EIATTR_CBANK_PARAM_SIZE
	.align		4
.L_19:
        /*006c*/ 	.byte	0x03, 0x19
        /*006e*/ 	.short	0x001c


	//----- nvinfo : EIATTR_PARAM_CBANK
	.align		4
        /*0070*/ 	.byte	0x04, 0x0a
        /*0072*/ 	.short	(.L_21 - .L_20)
	.align		4
.L_20:
        /*0074*/ 	.word	index@(.nv.constant0._Z2mmPfS_S_i)
        /*0078*/ 	.short	0x0380
        /*007a*/ 	.short	0x001c


	//----- nvinfo : EIATTR_SW_WAR
	.align		4
.L_21:
        /*007c*/ 	.byte	0x04, 0x36
        /*007e*/ 	.short	(.L_23 - .L_22)
.L_22:
        /*0080*/ 	.word	0x00000008
.L_23:


//--------------------- .nv.callgraph             --------------------------
	.section	.nv.callgraph,"",@"SHT_CUDA_CALLGRAPH"
	.align	4
	.sectionentsize	8
	.align		4
        /*0000*/ 	.word	0x00000000
	.align		4
        /*0004*/ 	.word	0xffffffff
	.align		4
        /*0008*/ 	.word	0x00000000
	.align		4
        /*000c*/ 	.word	0xfffffffe
	.align		4
        /*0010*/ 	.word	0x00000000
	.align		4
        /*0014*/ 	.word	0xfffffffd
	.align		4
        /*0018*/ 	.word	0x00000000
	.align		4
        /*001c*/ 	.word	0xfffffffc


//--------------------- .text._Z2mmPfS_S_i        --------------------------
	.section	.text._Z2mmPfS_S_i,"ax",@progbits
	.align	128
        .global         _Z2mmPfS_S_i
        .type           _Z2mmPfS_S_i,@function
        .size           _Z2mmPfS_S_i,(.L_x_4 - _Z2mmPfS_S_i)
        .other          _Z2mmPfS_S_i,@"STO_CUDA_ENTRY STV_DEFAULT"
_Z2mmPfS_S_i:
.text._Z2mmPfS_S_i:
[----:B------:R-:W-:Y:S01]  /*0000*/  LDC R1, c[0x0][0x37c] ;  /* 0x0000df00ff017b82 */ /* 0x000fe20000000800 */
[----:B------:R-:W0:Y:S01]  /*0010*/  S2R R0, SR_CTAID.X ;  /* 0x0000000000007919 */ /* 0x000e220000002500 */
[----:B------:R-:W0:Y:S01]  /*0020*/  LDCU UR4, c[0x0][0x360] ;  /* 0x00006c00ff0477ac */ /* 0x000e220008000800 */
[----:B------:R-:W0:Y:S02]  /*0030*/  S2R R3, SR_TID.X ;  /* 0x0000000000037919 */ /* 0x000e240000002100 */
[----:B0-----:R-:W-:-:S05]  /*0040*/  IMAD R0, R0, UR4, R3 ;  /* 0x0000000400007c24 */ /* 0x001fca000f8e0203 */
[----:B------:R-:W-:-:S13]  /*0050*/  ISETP.GT.AND P0, PT, R0, 0x3e7, PT ;  /* 0x000003e70000780c */ /* 0x000fda0003f04270 */
[----:B------:R-:W-:Y:S05]  /*0060*/  @P0 EXIT ;  /* 0x000000000000094d */ /* 0x000fea0003800000 */
[----:B------:R-:W0:Y:S01]  /*0070*/  LDCU.128 UR8, c[0x0][0x380] ;  /* 0x00007000ff0877ac */ /* 0x000e220008000c00 */
[----:B------:R-:W1:Y:S01]  /*0080*/  LDCU UR5, c[0x0][0x370] ;  /* 0x00006e00ff0577ac */ /* 0x000e620008000800 */
[----:B------:R-:W2:Y:S01]  /*0090*/  LDCU.64 UR12, c[0x0][0x358] ;  /* 0x00006b00ff0c77ac */ /* 0x000ea20008000a00 */
[----:B0-----:R-:W-:Y:S02]  /*00a0*/  UIADD3 UR6, UP0, UPT, UR8, 0x10, URZ ;  /* 0x0000001008067890 */ /* 0x001fe4000ff1e0ff */
[----:B------:R-:W-:Y:S02]  /*00b0*/  UIADD3 UR8, UP1, UPT, UR10, 0x3e80, URZ ;  /* 0x00003e800a087890 */ /* 0x000fe4000ff3e0ff */
[----:B------:R-:W-:Y:S02]  /*00c0*/  UIADD3.X UR7, UPT, UPT, URZ, UR9, URZ, UP0, !UPT ;  /* 0x00000009ff077290 */ /* 0x000fe400087fe4ff */
[----:B------:R-:W-:Y:S01]  /*00d0*/  UIADD3.X UR9, UPT, UPT, URZ, UR11, URZ, UP1, !UPT ;  /* 0x0000000bff097290 */ /* 0x000fe20008ffe4ff */
[----:B------:R-:W-:Y:S01]  /*00e0*/  MOV R2, UR6 ;  /* 0x0000000600027c02 */ /* 0x000fe20008000f00 */
[----:B-1----:R-:W-:Y:S01]  /*00f0*/  UIMAD UR4, UR4, UR5, URZ ;  /* 0x00000005040472a4 */ /* 0x002fe2000f8e02ff */
[----:B------:R-:W-:-:S02]  /*0100*/  MOV R4, UR8 ;  /* 0x0000000800047c02 */ /* 0x000fc40008000f00 */
[----:B------:R-:W-:Y:S02]  /*0110*/  MOV R3, UR7 ;  /* 0x0000000700037c02 */ /* 0x000fe40008000f00 */
[----:B--2---:R-:W-:-:S07]  /*0120*/  MOV R5, UR9 ;  /* 0x0000000900057c02 */ /* 0x004fce0008000f00 */
.L_x_2:
[----:B------:R-:W-:Y:S02]  /*0130*/  HFMA2 R9, -RZ, RZ, 0, 0 ;  /* 0x00000000ff097431 */ /* 0x000fe400000001ff */
[----:B0--3--:R-:W-:-:S07]  /*0140*/  IMAD R8, R0, 0x3e8, RZ ;  /* 0x000003e800087824 */ /* 0x009fce00078e02ff */
.L_x_1:
[----:B0--3--:R-:W0:Y:S01]  /*0150*/  LDC.64 R6, c[0x0][0x390] ;  /* 0x0000e400ff067b82 */ /* 0x009e220000000a00 */
[----:B------:R-:W-:-:S05]  /*0160*/  IADD3 R11, PT, PT, R8, R9, RZ ;  /* 0x00000009080b7210 */ /* 0x000fca0007ffe0ff */
[----:B0-----:R-:W-:-:S05]  /*0170*/  IMAD.WIDE R6, R11, 0x4, R6 ;  /* 0x000000040b067825 */ /* 0x001fca00078e0206 */
[----:B------:R0:W5:Y:S01]  /*0180*/  LDG.E R19, desc[UR12][R6.64] ;  /* 0x0000000c06137981 */ /* 0x000162000c1e1900 */
[----:B------:R-:W-:Y:S02]  /*0190*/  IADD3 R9, PT, PT, R9, 0x1, RZ ;  /* 0x0000000109097810 */ /* 0x000fe40007ffe0ff */
[----:B------:R-:W-:Y:S02]  /*01a0*/  MOV R10, RZ ;  /* 0x000000ff000a7202 */ /* 0x000fe40000000f00 */
[----:B------:R-:W-:Y:S02]  /*01b0*/  ISETP.NE.AND P1, PT, R9, 0x3e8, PT ;  /* 0x000003e80900780c */ /* 0x000fe40003f25270 */
[----:B------:R-:W-:Y:S02]  /*01c0*/  MOV R13, R0 ;  /* 0x00000000000d7202 */ /* 0x000fe40000000f00 */
[----:B------:R-:W-:-:S09]  /*01d0*/  MOV R11, R8 ;  /* 0x00000008000b7202 */ /* 0x000fd20000000f00 */
.L_x_0:
[----:B------:R-:W-:-:S04]  /*01e0*/  IMAD.WIDE R16, R11, 0x4, R2 ;  /* 0x000000040b107825 */ /* 0x000fc800078e0202 */
[----:B------:R-:W-:Y:S01]  /*01f0*/  IMAD.WIDE R14, R13, 0x4, R4 ;  /* 0x000000040d0e7825 */ /* 0x000fe200078e0204 */
[----:B------:R-:W2:Y:S04]  /*0200*/  LDG.E R12, desc[UR12][R16.64+-0x10] ;  /* 0xfffff00c100c7981 */ /* 0x000ea8000c1e1900 */
[----:B------:R-:W2:Y:S02]  /*0210*/  LDG.E R18, desc[UR12][R14.64+-0x3e80] ;  /* 0xffc1800c0e127981 */ /* 0x000ea4000c1e1900 */
[----:B--23-5:R-:W-:-:S05]  /*0220*/  FFMA R19, R12, R18, R19 ;  /* 0x000000120c137223 */ /* 0x02cfca0000000013 */
[----:B------:R1:W-:Y:S04]  /*0230*/  STG.E desc[UR12][R6.64], R19 ;  /* 0x0000001306007986 */ /* 0x0003e8000c10190c */
[----:B------:R-:W2:Y:S04]  /*0240*/  LDG.E R12, desc[UR12][R16.64+-0xc] ;  /* 0xfffff40c100c7981 */ /* 0x000ea8000c1e1900 */
[----:B------:R-:W2:Y:S02]  /*0250*/  LDG.E R18, desc[UR12][R14.64+-0x2ee0] ;  /* 0xffd1200c0e127981 */ /* 0x000ea4000c1e1900 */
[----:B--2---:R-:W-:-:S05]  /*0260*/  FFMA R21, R12, R18, R19 ;  /* 0x000000120c157223 */ /* 0x004fca0000000013 */
[----:B------:R2:W-:Y:S04]  /*0270*/  STG.E desc[UR12][R6.64], R21 ;  /* 0x0000001506007986 */ /* 0x0005e8000c10190c */
[----:B------:R-:W3:Y:S04]  /*0280*/  LDG.E R12, desc[UR12][R16.64+-0x8] ;  /* 0xfffff80c100c7981 */ /* 0x000ee8000c1e1900 */
[----:B------:R-:W3:Y:S02]  /*0290*/  LDG.E R18, desc[UR12][R14.64+-0x1f40] ;  /* 0xffe0c00c0e127981 */ /* 0x000ee4000c1e1900 */
[----:B---3--:R-:W-:-:S05]  /*02a0*/  FFMA R23, R12, R18, R21 ;  /* 0x000000120c177223 */ /* 0x008fca0000000015 */
[----:B------:R3:W-:Y:S04]  /*02b0*/  STG.E desc[UR12][R6.64], R23 ;  /* 0x0000001706007986 */ /* 0x0007e8000c10190c */
[----:B------:R-:W1:Y:S04]  /*02c0*/  LDG.E R12, desc[UR12][R16.64+-0x4] ;  /* 0xfffffc0c100c7981 */ /* 0x000e68000c1e1900 */
[----:B------:R-:W1:Y:S02]  /*02d0*/  LDG.E R18, desc[UR12][R14.64+-0xfa0] ;  /* 0xfff0600c0e127981 */ /* 0x000e64000c1e1900 */
[----:B-1----:R-:W-:-:S05]  /*02e0*/  FFMA R19, R12, R18, R23 ;  /* 0x000000120c137223 */ /* 0x002fca0000000017 */
        /* <DEDUP_REMOVED lines=9> */
[----:B------:R-:W4:Y:S04]  /*0380*/  LDG.E R12, desc[UR12][R16.64+0x8] ;  /* 0x0000080c100c7981 */ /* 0x000f28000c1e1900 */
[----:B------:R-:W4:Y:S02]  /*0390*/  LDG.E R18, desc[UR12][R14.64+0x1f40] ;  /* 0x001f400c0e127981 */ /* 0x000f24000c1e1900 */
[----:B----4-:R-:W-:-:S05]  /*03a0*/  FFMA R25, R12, R18, R23 ;  /* 0x000000120c197223 */ /* 0x010fca0000000017 */
[----:B------:R-:W-:Y:S04]  /*03b0*/  STG.E desc[UR12][R6.64], R25 ;  /* 0x0000001906007986 */ /* 0x000fe8000c10190c */
[----:B------:R-:W4:Y:S04]  /*03c0*/  LDG.E R12, desc[UR12][R16.64+0xc] ;  /* 0x00000c0c100c7981 */ /* 0x000f28000c1e1900 */
[----:B------:R-:W4:Y:S01]  /*03d0*/  LDG.E R18, desc[UR12][R14.64+0x2ee0] ;  /* 0x002ee00c0e127981 */ /* 0x000f22000c1e1900 */
[----:B-1----:R-:W-:Y:S02]  /*03e0*/  IADD3 R19, PT, PT, R11, 0x8, RZ ;  /* 0x000000080b137810 */ /* 0x002fe40007ffe0ff */
[----:B--2---:R-:W-:-:S05]  /*03f0*/  IADD3 R21, PT, PT, R13, 0x1f40, RZ ;  /* 0x00001f400d157810 */ /* 0x004fca0007ffe0ff */
[----:B------:R-:W-:-:S04]  /*0400*/  IMAD.WIDE R20, R21, 0x4, R4 ;  /* 0x0000000415147825 */ /* 0x000fc800078e0204 */
[----:B----4-:R-:W-:Y:S01]  /*0410*/  FFMA R27, R12, R18, R25 ;  /* 0x000000120c1b7223 */ /* 0x010fe20000000019 */
[----:B------:R-:W-:-:S04]  /*0420*/  IMAD.WIDE R18, R19, 0x4, R2 ;  /* 0x0000000413127825 */ /* 0x000fc800078e0202 */
[----:B------:R-:W-:Y:S04]  /*0430*/  STG.E desc[UR12][R6.64], R27 ;  /* 0x0000001b06007986 */ /* 0x000fe8000c10190c */
[----:B------:R-:W3:Y:S04]  /*0440*/  LDG.E R12, desc[UR12][R18.64+-0x10] ;  /* 0xfffff00c120c7981 */ /* 0x000ee8000c1e1900 */
[----:B------:R-:W3:Y:S02]  /*0450*/  LDG.E R22, desc[UR12][R20.64+-0x3e80] ;  /* 0xffc1800c14167981 */ /* 0x000ee4000c1e1900 */
[----:B---3--:R-:W-:-:S05]  /*0460*/  FFMA R23, R12, R22, R27 ;  /* 0x000000160c177223 */ /* 0x008fca000000001b */
        /* <DEDUP_REMOVED lines=25> */
[----:B------:R-:W4:Y:S04]  /*0600*/  LDG.E R12, desc[UR12][R18.64+0xc] ;  /* 0x00000c0c120c7981 */ /* 0x000f28000c1e1900 */
[----:B------:R-:W4:Y:S01]  /*0610*/  LDG.E R14, desc[UR12][R20.64+0x2ee0] ;  /* 0x002ee00c140e7981 */ /* 0x000f22000c1e1900 */
[----:B--2---:R-:W-:Y:S02]  /*0620*/  IADD3 R15, PT, PT, R11, 0x10, RZ ;  /* 0x000000100b0f7810 */ /* 0x004fe40007ffe0ff */
[----:B------:R-:W-:-:S05]  /*0630*/  IADD3 R27, PT, PT, R13, 0x3e80, RZ ;  /* 0x00003e800d1b7810 */ /* 0x000fca0007ffe0ff */
[----:B---3--:R-:W-:-:S04]  /*0640*/  IMAD.WIDE R16, R27, 0x4, R4 ;  /* 0x000000041b107825 */ /* 0x008fc800078e0204 */
[----:B----4-:R-:W-:Y:S01]  /*0650*/  FFMA R25, R12, R14, R23 ;  /* 0x0000000e0c197223 */ /* 0x010fe20000000017 */
[----:B------:R-:W-:-:S04]  /*0660*/  IMAD.WIDE R14, R15, 0x4, R2 ;  /* 0x000000040f0e7825 */ /* 0x000fc800078e0202 */
[----:B------:R-:W-:Y:S04]  /*0670*/  STG.E desc[UR12][R6.64], R25 ;  /* 0x0000001906007986 */ /* 0x000fe8000c10190c */
        /* <DEDUP_REMOVED lines=51> */
[----:B------:R-:W-:Y:S04]  /*09b0*/  STG.E desc[UR12][R6.64], R23 ;  /* 0x0000001706007986 */ /* 0x000fe8000c10190c */
[----:B------:R-:W2:Y:S04]  /*09c0*/  LDG.E R12, desc[UR12][R18.64] ;  /* 0x0000000c120c7981 */ /* 0x000ea8000c1e1900 */
[----:B------:R-:W2:Y:S02]  /*09d0*/  LDG.E R14, desc[UR12][R20.64] ;  /* 0x0000000c140e7981 */ /* 0x000ea4000c1e1900 */
[----:B--2---:R-:W-:-:S05]  /*09e0*/  FFMA R15, R12, R14, R23 ;  /* 0x0000000e0c0f7223 */ /* 0x004fca0000000017 */
[----:B------:R1:W-:Y:S04]  /*09f0*/  STG.E desc[UR12][R6.64], R15 ;  /* 0x0000000f06007986 */ /* 0x0003e8000c10190c */
[----:B------:R-:W2:Y:S04]  /*0a00*/  LDG.E R12, desc[UR12][R18.64+0x4] ;  /* 0x0000040c120c7981 */ /* 0x000ea8000c1e1900 */
[----:B------:R-:W2:Y:S02]  /*0a10*/  LDG.E R14, desc[UR12][R20.64+0xfa0] ;  /* 0x000fa00c140e7981 */ /* 0x000ea4000c1e1900 */
[----:B--2---:R-:W-:-:S05]  /*0a20*/  FFMA R25, R12, R14, R15 ;  /* 0x0000000e0c197223 */ /* 0x004fca000000000f */
[----:B------:R-:W-:Y:S04]  /*0a30*/  STG.E desc[UR12][R6.64], R25 ;  /* 0x0000001906007986 */ /* 0x000fe8000c10190c */
[----:B------:R-:W2:Y:S04]  /*0a40*/  LDG.E R12, desc[UR12][R18.64+0x8] ;  /* 0x0000080c120c7981 */ /* 0x000ea8000c1e1900 */
[----:B------:R-:W2:Y:S02]  /*0a50*/  LDG.E R14, desc[UR12][R20.64+0x1f40] ;  /* 0x001f400c140e7981 */ /* 0x000ea4000c1e1900 */
[----:B--2---:R-:W-:-:S05]  /*0a60*/  FFMA R27, R12, R14, R25 ;  /* 0x0000000e0c1b7223 */ /* 0x004fca0000000019 */
[----:B------:R-:W-:Y:S04]  /*0a70*/  STG.E desc[UR12][R6.64], R27 ;  /* 0x0000001b06007986 */ /* 0x000fe8000c10190c */
[----:B------:R-:W2:Y:S04]  /*0a80*/  LDG.E R12, desc[UR12][R18.64+0xc] ;  /* 0x00000c0c120c7981 */ /* 0x000ea8000c1e1900 */
[----:B------:R-:W2:Y:S01]  /*0a90*/  LDG.E R14, desc[UR12][R20.64+0x2ee0] ;  /* 0x002ee00c140e7981 */ /* 0x000ea2000c1e1900 */
[----:B---3--:R-:W-:Y:S02]  /*0aa0*/  IADD3 R17, PT, PT, R11, 0x20, RZ ;  /* 0x000000200b117810 */ /* 0x008fe40007ffe0ff */
[----:B-1----:R-:W-:-:S03]  /*0ab0*/  IADD3 R15, PT, PT, R13, 0x7d00, RZ ;  /* 0x00007d000d0f7810 */ /* 0x002fc60007ffe0ff */
[----:B------:R-:W-:-:S04]  /*0ac0*/  IMAD.WIDE R16, R17, 0x4, R2 ;  /* 0x0000000411107825 */ /* 0x000fc800078e0202 */
[----:B--2---:R-:W-:Y:S01]  /*0ad0*/  FFMA R29, R12, R14, R27 ;  /* 0x0000000e0c1d7223 */ /* 0x004fe2000000001b */
[----:B------:R-:W-:-:S04]  /*0ae0*/  IMAD.WIDE R14, R15, 0x4, R4 ;  /* 0x000000040f0e7825 */ /* 0x000fc800078e0204 */
        /* <DEDUP_REMOVED lines=30> */
[----:B------:R-:W2:Y:S01]  /*0cd0*/  LDG.E R18, desc[UR12][R14.64+0x2ee0] ;  /* 0x002ee00c0e127981 */ /* 0x000ea2000c1e1900 */
[----:B------:R-:W-:Y:S02]  /*0ce0*/  IADD3 R10, PT, PT, R10, 0x28, RZ ;  /* 0x000000280a0a7810 */ /* 0x000fe40007ffe0ff */
[----:B------:R-:W-:-:S02]  /*0cf0*/  IADD3 R11, PT, PT, R11, 0x28, RZ ;  /* 0x000000280b0b7810 */ /* 0x000fc40007ffe0ff */
[----:B------:R-:W-:Y:S02]  /*0d00*/  ISETP.NE.AND P0, PT, R10, 0x3e8, PT ;  /* 0x000003e80a00780c */ /* 0x000fe40003f05270 */
[----:B------:R-:W-:Y:S01]  /*0d10*/  IADD3 R13, PT, PT, R13, 0x9c40, RZ ;  /* 0x00009c400d0d7810 */ /* 0x000fe20007ffe0ff */
[----:B--2---:R-:W-:-:S05]  /*0d20*/  FFMA R19, R12, R18, R23 ;  /* 0x000000120c137223 */ /* 0x004fca0000000017 */
[----:B------:R3:W-:Y:S05]  /*0d30*/  STG.E desc[UR12][R6.64], R19 ;  /* 0x0000001306007986 */ /* 0x0007ea000c10190c */
[----:B------:R-:W-:Y:S05]  /*0d40*/  @P0 BRA `(.L_x_0) ;  /* 0xfffffff400240947 */ /* 0x000fea000383ffff */
[----:B------:R-:W-:Y:S05]  /*0d50*/  @P1 BRA `(.L_x_1) ;  /* 0xfffffff000fc1947 */ /* 0x000fea000383ffff */
[----:B------:R-:W-:-:S04]  /*0d60*/  IADD3 R0, PT, PT, R0, UR4, RZ ;  /* 0x0000000400007c10 */ /* 0x000fc8000fffe0ff */
[----:B------:R-:W-:-:S13]  /*0d70*/  ISETP.GE.AND P0, PT, R0, 0x3e8, PT ;  /* 0x000003e80000780c */ /* 0x000fda0003f06270 */
[----:B------:R-:W-:Y:S05]  /*0d80*/  @!P0 BRA `(.L_x_2) ;  /* 0xfffffff000e88947 */ /* 0x000fea000383ffff */
[----:B------:R-:W-:Y:S05]  /*0d90*/  EXIT ;  /* 0x000000000000794d */ /* 0x000fea0003800000 */
.L_x_3:
[----:B------:R-:W-:-:S00]  /*0da0*/  BRA `(.L_x_3) ;  /* 0xfffffffc00fc7947 */ /* 0x000fc0000383ffff */
[----:B------:R-:W-:-:S00]  /*0db0*/  NOP ;  /* 0x0000000000007918 */ /* 0x000fc00000000000 */
        /* <DEDUP_REMOVED lines=12> */
.L_x_4:


//--------------------- .nv.shared.reserved.0     --------------------------
	.section	.nv.shared.reserved.0,"aw",@nobits
	.weak		__nv_reservedSMEM_offset_0_alias
	.size		__nv_reservedSMEM_offset_0_alias, 0, 64
	.other		__nv_reservedSMEM_offset_0_alias,@"STO_CUDA_RESERVED_SHARED STV_DEFAULT"
__nv_reservedSMEM_offset_0_alias:
	.zero		0
	.zero		64


//--------------------- .nv.constant0._Z2mmPfS_S_i --------------------------
	.section	.nv.constant0._Z2mmPfS_S_i,"a",@progbits
	.sectionflags	@""
	.align	4
.nv.constant0._Z2mmPfS_S_i:
	.zero		924


//--------------------- SYMBOLS --------------------------

	.type		.nv.reservedSmem.offset0,@object
	.size		.nv.reservedSmem.offset0,0x4
